	.headerflags	@"EF_CUDA_TEXMODE_UNIFIED EF_CUDA_64BIT_ADDRESS EF_CUDA_ACCELERATORS EF_CUDA_SM90 EF_CUDA_VIRTUAL_SM(EF_CUDA_SM90)"
	.elftype	@"ET_EXEC"


//--------------------- .nv.info                  --------------------------
	.section	.nv.info,"",@"SHT_CUDA_INFO"
	.align	4


	//----- nvinfo : EIATTR_REGCOUNT
	.align		4
        /*0000*/ 	.byte	0x04, 0x2f
        /*0002*/ 	.short	(.L_3 - .L_2)
	.align		4
.L_2:
        /*0004*/ 	.word	index@(triton_poi_fused__native_batch_norm_legit_no_training_add_relu_19)
        /*0008*/ 	.word	0x00000026


	//----- nvinfo : EIATTR_MIN_STACK_SIZE
	.align		4
.L_3:
        /*000c*/ 	.byte	0x04, 0x12
        /*000e*/ 	.short	(.L_5 - .L_4)
	.align		4
.L_4:
        /*0010*/ 	.word	index@(triton_poi_fused__native_batch_norm_legit_no_training_add_relu_19)
        /*0014*/ 	.word	0x00000000


	//----- nvinfo : EIATTR_FRAME_SIZE
	.align		4
.L_5:
        /*0018*/ 	.byte	0x04, 0x11
        /*001a*/ 	.short	(.L_7 - .L_6)
	.align		4
.L_6:
        /*001c*/ 	.word	index@(triton_poi_fused__native_batch_norm_legit_no_training_add_relu_19)
        /*0020*/ 	.word	0x00000000


	//----- nvinfo : EIATTR_MIN_STACK_SIZE
	.align		4
.L_7:
        /*0024*/ 	.byte	0x04, 0x12
        /*0026*/ 	.short	(.L_9 - .L_8)
	.align		4
.L_8:
        /*0028*/ 	.word	index@(triton_poi_fused__native_batch_norm_legit_no_training_add_relu_19)
        /*002c*/ 	.word	0x00000000
.L_9:


//--------------------- .nv.info.triton_poi_fused__native_batch_norm_legit_no_training_add_relu_19 --------------------------
	.section	.nv.info.triton_poi_fused__native_batch_norm_legit_no_training_add_relu_19,"",@"SHT_CUDA_INFO"
	.sectionflags	@""
	.align	4


	//----- nvinfo : EIATTR_CUDA_API_VERSION
	.align		4
        /*0000*/ 	.byte	0x04, 0x37
        /*0002*/ 	.short	(.L_11 - .L_10)
.L_10:
        /*0004*/ 	.word	0x0000007c


	//----- nvinfo : EIATTR_KPARAM_INFO
	.align		4
.L_11:
        /*0008*/ 	.byte	0x04, 0x17
        /*000a*/ 	.short	(.L_13 - .L_12)
.L_12:
        /*000c*/ 	.word	0x00000000
        /*0010*/ 	.short	0x0008
        /*0012*/ 	.short	0x003c
        /*0014*/ 	.byte	0x00, 0xf0, 0x11, 0x00


	//----- nvinfo : EIATTR_KPARAM_INFO
	.align		4
.L_13:
        /*0018*/ 	.byte	0x04, 0x17
        /*001a*/ 	.short	(.L_15 - .L_14)
.L_14:
        /*001c*/ 	.word	0x00000000
        /*0020*/ 	.short	0x0007
        /*0022*/ 	.short	0x0038
        /*0024*/ 	.byte	0x00, 0xf0, 0x11, 0x00


	//----- nvinfo : EIATTR_KPARAM_INFO
	.align		4
.L_15:
        /*0028*/ 	.byte	0x04, 0x17
        /*002a*/ 	.short	(.L_17 - .L_16)
.L_16:
        /*002c*/ 	.word	0x00000000
        /*0030*/ 	.short	0x0006
        /*0032*/ 	.short	0x0030
        /*0034*/ 	.byte	0x00, 0xf4, 0x21, 0x00


	//----- nvinfo : EIATTR_KPARAM_INFO
	.align		4
.L_17:
        /*0038*/ 	.byte	0x04, 0x17
        /*003a*/ 	.short	(.L_19 - .L_18)
.L_18:
        /*003c*/ 	.word	0x00000000
        /*0040*/ 	.short	0x0005
        /*0042*/ 	.short	0x0028
        /*0044*/ 	.byte	0x00, 0xf4, 0x21, 0x00


	//----- nvinfo : EIATTR_KPARAM_INFO
	.align		4
.L_19:
        /*0048*/ 	.byte	0x04, 0x17
        /*004a*/ 	.short	(.L_21 - .L_20)
.L_20:
        /*004c*/ 	.word	0x00000000
        /*0050*/ 	.short	0x0004
        /*0052*/ 	.short	0x0020
        /*0054*/ 	.byte	0x00, 0xf4, 0x21, 0x00


	//----- nvinfo : EIATTR_KPARAM_INFO
	.align		4
.L_21:
        /*0058*/ 	.byte	0x04, 0x17
        /*005a*/ 	.short	(.L_23 - .L_22)
.L_22:
        /*005c*/ 	.word	0x00000000
        /*0060*/ 	.short	0x0003
        /*0062*/ 	.short	0x0018
        /*0064*/ 	.byte	0x00, 0xf4, 0x21, 0x00


	//----- nvinfo : EIATTR_KPARAM_INFO
	.align		4
.L_23:
        /*0068*/ 	.byte	0x04, 0x17
        /*006a*/ 	.short	(.L_25 - .L_24)
.L_24:
        /*006c*/ 	.word	0x00000000
        /*0070*/ 	.short	0x0002
        /*0072*/ 	.short	0x0010
        /*0074*/ 	.byte	0x00, 0xf4, 0x21, 0x00


	//----- nvinfo : EIATTR_KPARAM_INFO
	.align		4
.L_25:
        /*0078*/ 	.byte	0x04, 0x17
        /*007a*/ 	.short	(.L_27 - .L_26)
.L_26:
        /*007c*/ 	.word	0x00000000
        /*0080*/ 	.short	0x0001
        /*0082*/ 	.short	0x0008
        /*0084*/ 	.byte	0x00, 0xf4, 0x21, 0x00


	//----- nvinfo : EIATTR_KPARAM_INFO
	.align		4
.L_27:
        /*0088*/ 	.byte	0x04, 0x17
        /*008a*/ 	.short	(.L_29 - .L_28)
.L_28:
        /*008c*/ 	.word	0x00000000
        /*0090*/ 	.short	0x0000
        /*0092*/ 	.short	0x0000
        /*0094*/ 	.byte	0x00, 0xf4, 0x21, 0x00


	//----- nvinfo : EIATTR_SPARSE_MMA_MASK
	.align		4
.L_29:
        /*0098*/ 	.byte	0x03, 0x50
        /*009a*/ 	.short	0x0000


	//----- nvinfo : EIATTR_MAXREG_COUNT
	.align		4
        /*009c*/ 	.byte	0x03, 0x1b
        /*009e*/ 	.short	0x00ff


	//----- nvinfo : EIATTR_EXIT_INSTR_OFFSETS
	.align		4
        /*00a0*/ 	.byte	0x04, 0x1c
        /*00a2*/ 	.short	(.L_31 - .L_30)


	//   ....[0]....
.L_30:
        /*00a4*/ 	.word	0x00000c90


	//   ....[1]....
        /*00a8*/ 	.word	0x00000ce0


	//----- nvinfo : EIATTR_REQNTID
	.align		4
.L_31:
        /*00ac*/ 	.byte	0x04, 0x10
        /*00ae*/ 	.short	(.L_33 - .L_32)
.L_32:
        /*00b0*/ 	.word	0x00000080
        /*00b4*/ 	.word	0x00000001
        /*00b8*/ 	.word	0x00000001


	//----- nvinfo : EIATTR_CBANK_PARAM_SIZE
	.align		4
.L_33:
        /*00bc*/ 	.byte	0x03, 0x19
        /*00be*/ 	.short	0x0040


	//----- nvinfo : EIATTR_PARAM_CBANK
	.align		4
        /*00c0*/ 	.byte	0x04, 0x0a
        /*00c2*/ 	.short	(.L_35 - .L_34)
	.align		4
.L_34:
        /*00c4*/ 	.word	index@(.nv.constant0.triton_poi_fused__native_batch_norm_legit_no_training_add_relu_19)
        /*00c8*/ 	.short	0x0210
        /*00ca*/ 	.short	0x0040


	//----- nvinfo : EIATTR_SW_WAR
	.align		4
.L_35:
        /*00cc*/ 	.byte	0x04, 0x36
        /*00ce*/ 	.short	(.L_37 - .L_36)
.L_36:
        /*00d0*/ 	.word	0x00000008
.L_37:


//--------------------- .nv.callgraph             --------------------------
	.section	.nv.callgraph,"",@"SHT_CUDA_CALLGRAPH"
	.align	4
	.sectionentsize	8
	.align		4
        /*0000*/ 	.word	0x00000000
	.align		4
        /*0004*/ 	.word	0xffffffff
	.align		4
        /*0008*/ 	.word	0x00000000
	.align		4
        /*000c*/ 	.word	0xfffffffe
	.align		4
        /*0010*/ 	.word	0x00000000
	.align		4
        /*0014*/ 	.word	0xfffffffd
	.align		4
        /*0018*/ 	.word	0x00000000
	.align		4
        /*001c*/ 	.word	0xfffffffc


//--------------------- .nv.constant4             --------------------------
	.section	.nv.constant4,"a",@progbits
	.align	8
	.align		8
.nv.constant4:
        /*0000*/ 	.dword	_$_str
	.align		8
        /*0008*/ 	.dword	_$_str_$_2


//--------------------- .text.triton_poi_fused__native_batch_norm_legit_no_training_add_relu_19 --------------------------
	.section	.text.triton_poi_fused__native_batch_norm_legit_no_training_add_relu_19,"ax",@progbits
	.sectionflags	@"SHF_BARRIERS=1"
	.align	128
        .global         triton_poi_fused__native_batch_norm_legit_no_training_add_relu_19
        .type           triton_poi_fused__native_batch_norm_legit_no_training_add_relu_19,@function
        .size           triton_poi_fused__native_batch_norm_legit_no_training_add_relu_19,(.L_x_1 - triton_poi_fused__native_batch_norm_legit_no_training_add_relu_19)
        .other          triton_poi_fused__native_batch_norm_legit_no_training_add_relu_19,@"STO_CUDA_ENTRY STV_DEFAULT"
triton_poi_fused__native_batch_norm_legit_no_training_add_relu_19:
.text.triton_poi_fused__native_batch_norm_legit_no_training_add_relu_19:
[----:B------:R-:W0:Y:S01]  /*0000*/  LDC R1, c[0x0][0x28] ;  /* 0x00000a00ff017b82 */ /* 0x000e220000000800 */
[----:B------:R-:W1:Y:S07]  /*0010*/  S2R R0, SR_CTAID.X ;  /* 0x0000000000007919 */ /* 0x000e6e0000002500 */
[----:B------:R-:W2:Y:S01]  /*0020*/  LDC.64 R14, c[0x0][0x210] ;  /* 0x00008400ff0e7b82 */ /* 0x000ea20000000a00 */
[----:B------:R-:W-:Y:S02]  /*0030*/  CS2R R28, SRZ ;  /* 0x00000000001c7805 */ /* 0x000fe4000001ff00 */
[----:B------:R-:W-:Y:S01]  /*0040*/  CS2R R30, SRZ ;  /* 0x00000000001e7805 */ /* 0x000fe2000001ff00 */
[----:B------:R-:W3:Y:S01]  /*0050*/  S2R R4, SR_TID.X ;  /* 0x0000000000047919 */ /* 0x000ee20000002100 */
[----:B------:R-:W-:Y:S01]  /*0060*/  ULDC.64 UR6, c[0x0][0x208] ;  /* 0x0000820000067ab9 */ /* 0x000fe20000000a00 */
[----:B------:R-:W4:Y:S02]  /*0070*/  S2R R2, SR_CTAID.Y ;  /* 0x0000000000027919 */ /* 0x000f240000002600 */
[----:B------:R-:W5:Y:S08]  /*0080*/  LDC.64 R12, c[0x0][0x218] ;  /* 0x00008600ff0c7b82 */ /* 0x000f700000000a00 */
[----:B------:R-:W5:Y:S01]  /*0090*/  LDC.64 R18, c[0x0][0x220] ;  /* 0x00008800ff127b82 */ /* 0x000f620000000a00 */
[----:B-1----:R-:W-:-:S02]  /*00a0*/  IMAD.SHL.U32 R0, R0, 0x20, RZ ;  /* 0x0000002000007824 */ /* 0x002fc400078e00ff */
[----:B---3--:R-:W-:Y:S01]  /*00b0*/  IMAD.SHL.U32 R3, R4, 0x4, RZ ;  /* 0x0000000404037824 */ /* 0x008fe200078e00ff */
[----:B------:R-:W-:Y:S01]  /*00c0*/  SHF.R.U32.HI R33, RZ, 0x3, R4 ;  /* 0x00000003ff217819 */ /* 0x000fe20000011604 */
[----:B----4-:R-:W-:-:S03]  /*00d0*/  IMAD.SHL.U32 R2, R2, 0x20, RZ ;  /* 0x0000002002027824 */ /* 0x010fc600078e00ff */
[----:B------:R-:W-:Y:S02]  /*00e0*/  LOP3.LUT R16, R0, 0x1c, R3, 0xf8, !PT ;  /* 0x0000001c00107812 */ /* 0x000fe400078ef803 */
[----:B------:R-:W-:Y:S02]  /*00f0*/  SGXT.U32 R33, R33, 0x4 ;  /* 0x000000042121781a */ /* 0x000fe40000000000 */
[----:B------:R-:W-:Y:S02]  /*0100*/  ISETP.GE.AND P2, PT, R16, 0x200, PT ;  /* 0x000002001000780c */ /* 0x000fe40003f46270 */
[----:B------:R-:W-:Y:S02]  /*0110*/  LOP3.LUT R25, R2, R33, RZ, 0xfc, !PT ;  /* 0x0000002102197212 */ /* 0x000fe400078efcff */
[----:B------:R-:W-:Y:S02]  /*0120*/  LOP3.LUT R9, R2, 0x10, R33, 0xfe, !PT ;  /* 0x0000001002097812 */ /* 0x000fe400078efe21 */
[C---:B------:R-:W-:Y:S01]  /*0130*/  ISETP.LT.AND P1, PT, R25.reuse, 0x100, !P2 ;  /* 0x000001001900780c */ /* 0x040fe20005721270 */
[----:B------:R-:W-:-:S02]  /*0140*/  IMAD R25, R25, 0x200, R16 ;  /* 0x0000020019197824 */ /* 0x000fc400078e0210 */
[----:B------:R-:W-:Y:S02]  /*0150*/  IMAD R24, R9, 0x200, R16 ;  /* 0x0000020009187824 */ /* 0x000fe400078e0210 */
[----:B--2---:R-:W-:-:S04]  /*0160*/  IMAD.WIDE R22, R25, 0x4, R14 ;  /* 0x0000000419167825 */ /* 0x004fc800078e020e */
[----:B-----5:R-:W-:Y:S01]  /*0170*/  IMAD.WIDE R20, R16, 0x4, R12 ;  /* 0x0000000410147825 */ /* 0x020fe200078e020c */
[----:B------:R-:W-:-:S03]  /*0180*/  CS2R R12, SRZ ;  /* 0x00000000000c7805 */ /* 0x000fc6000001ff00 */
[----:B------:R1:W2:Y:S01]  /*0190*/  @P1 LDG.E.EL.128 R28, desc[UR6][R22.64] ;  /* 0x00000006161c1981 */ /* 0x0002a2000c2e1d00 */
[----:B0-----:R-:W-:Y:S01]  /*01a0*/  IMAD.WIDE R18, R16, 0x4, R18 ;  /* 0x0000000410127825 */ /* 0x001fe200078e0212 */
[----:B------:R-:W-:Y:S02]  /*01b0*/  ISETP.LT.AND P0, PT, R9, 0x100, !P2 ;  /* 0x000001000900780c */ /* 0x000fe40005701270 */
[----:B------:R-:W-:Y:S02]  /*01c0*/  CS2R R4, SRZ ;  /* 0x0000000000047805 */ /* 0x000fe4000001ff00 */
[----:B------:R-:W-:Y:S02]  /*01d0*/  CS2R R6, SRZ ;  /* 0x0000000000067805 */ /* 0x000fe4000001ff00 */
[----:B------:R-:W-:Y:S02]  /*01e0*/  CS2R R8, SRZ ;  /* 0x0000000000087805 */ /* 0x000fe4000001ff00 */
[----:B------:R-:W-:Y:S01]  /*01f0*/  CS2R R10, SRZ ;  /* 0x00000000000a7805 */ /* 0x000fe2000001ff00 */
[----:B-1----:R-:W-:Y:S01]  /*0200*/  IMAD.WIDE R22, R24, 0x4, R14 ;  /* 0x0000000418167825 */ /* 0x002fe200078e020e */
[----:B------:R-:W-:-:S04]  /*0210*/  CS2R R14, SRZ ;  /* 0x00000000000e7805 */ /* 0x000fc8000001ff00 */
[----:B------:R-:W3:Y:S04]  /*0220*/  @!P2 LDG.E.EL.128 R8, desc[UR6][R20.64] ;  /* 0x000000061408a981 */ /* 0x000ee8000c2e1d00 */
[----:B------:R0:W3:Y:S04]  /*0230*/  @P0 LDG.E.EL.128 R4, desc[UR6][R22.64] ;  /* 0x0000000616040981 */ /* 0x0000e8000c2e1d00 */
[----:B------:R-:W4:Y:S02]  /*0240*/  @!P2 LDG.E.EL.128 R12, desc[UR6][R18.64] ;  /* 0x00000006120ca981 */ /* 0x000f24000c2e1d00 */
[----:B----4-:R-:W-:Y:S01]  /*0250*/  FADD R26, R13, 9.9999997473787516356e-06 ;  /* 0x3727c5ac0d1a7421 */ /* 0x010fe20000000000 */
[----:B------:R-:W-:-:S03]  /*0260*/  FADD R12, R12, 9.9999997473787516356e-06 ;  /* 0x3727c5ac0c0c7421 */ /* 0x000fc60000000000 */
[----:B0-----:R0:W1:Y:S08]  /*0270*/  MUFU.SQRT R23, R26 ;  /* 0x0000001a00177308 */ /* 0x0010700000002000 */
[----:B------:R-:W4:Y:S01]  /*0280*/  MUFU.SQRT R17, R12 ;  /* 0x0000000c00117308 */ /* 0x000f220000002000 */
[----:B------:R-:W-:Y:S01]  /*0290*/  FADD R15, R15, 9.9999997473787516356e-06 ;  /* 0x3727c5ac0f0f7421 */ /* 0x000fe20000000000 */
[----:B------:R-:W-:Y:S01]  /*02a0*/  FADD R14, R14, 9.9999997473787516356e-06 ;  /* 0x3727c5ac0e0e7421 */ /* 0x000fe20000000000 */
[----:B------:R-:W-:Y:S01]  /*02b0*/  IMAD.MOV.U32 R13, RZ, RZ, 0x3e800000 ;  /* 0x3e800000ff0d7424 */ /* 0x000fe200078e00ff */
[----:B0-----:R-:W0:Y:S01]  /*02c0*/  LDC.64 R26, c[0x0][0x230] ;  /* 0x00008c00ff1a7b82 */ /* 0x001e220000000a00 */
[----:B-1----:R-:W-:-:S03]  /*02d0*/  FSETP.GT.AND P3, PT, R23, 8.50705917302346158658e+37, PT ;  /* 0x7e8000001700780b */ /* 0x002fc60003f64000 */
[----:B------:R-:W1:Y:S01]  /*02e0*/  MUFU.SQRT R18, R15 ;  /* 0x0000000f00127308 */ /* 0x000e620000002000 */
[----:B------:R-:W-:Y:S02]  /*02f0*/  FSETP.GEU.AND P4, PT, R23, 1.175494350822287508e-38, PT ;  /* 0x008000001700780b */ /* 0x000fe40003f8e000 */
[----:B----4-:R-:W-:-:S05]  /*0300*/  FSETP.GT.AND P5, PT, R17, 8.50705917302346158658e+37, PT ;  /* 0x7e8000001100780b */ /* 0x010fca0003fa4000 */
[----:B------:R4:W5:Y:S01]  /*0310*/  MUFU.SQRT R21, R14 ;  /* 0x0000000e00157308 */ /* 0x0009620000002000 */
[----:B------:R-:W-:Y:S02]  /*0320*/  FSETP.GEU.AND P6, PT, R17, 1.175494350822287508e-38, PT ;  /* 0x008000001100780b */ /* 0x000fe40003fce000 */
[----:B------:R-:W-:Y:S01]  /*0330*/  FSEL R19, R13, 1, P5 ;  /* 0x3f8000000d137808 */ /* 0x000fe20002800000 */
[----:B------:R-:W-:Y:S01]  /*0340*/  @P3 FMUL R23, R23, 0.25 ;  /* 0x3e80000017173820 */ /* 0x000fe20000400000 */
[----:B----4-:R-:W-:Y:S02]  /*0350*/  FSEL R14, R13, 1, P3 ;  /* 0x3f8000000d0e7808 */ /* 0x010fe40001800000 */
[----:B-1----:R-:W-:Y:S01]  /*0360*/  FSETP.GT.AND P3, PT, R18, 8.50705917302346158658e+37, PT ;  /* 0x7e8000001200780b */ /* 0x002fe20003f64000 */
[----:B------:R-:W-:Y:S01]  /*0370*/  @P5 FMUL R17, R17, 0.25 ;  /* 0x3e80000011115820 */ /* 0x000fe20000400000 */
[----:B------:R-:W-:Y:S01]  /*0380*/  @!P4 FMUL R23, R23, 16777216 ;  /* 0x4b8000001717c820 */ /* 0x000fe20000400000 */
[----:B-----5:R-:W-:Y:S01]  /*0390*/  FSETP.GT.AND P5, PT, R21, 8.50705917302346158658e+37, PT ;  /* 0x7e8000001500780b */ /* 0x020fe20003fa4000 */
[----:B------:R-:W-:-:S03]  /*03a0*/  @!P4 FMUL R14, R14, 16777216 ;  /* 0x4b8000000e0ec820 */ /* 0x000fc60000400000 */
[----:B------:R-:W-:Y:S01]  /*03b0*/  @!P6 FMUL R17, R17, 16777216 ;  /* 0x4b8000001111e820 */ /* 0x000fe20000400000 */
[----:B------:R-:W-:Y:S01]  /*03c0*/  @!P6 FMUL R19, R19, 16777216 ;  /* 0x4b8000001313e820 */ /* 0x000fe20000400000 */
[C---:B------:R-:W-:Y:S02]  /*03d0*/  FSETP.GEU.AND P4, PT, R18.reuse, 1.175494350822287508e-38, PT ;  /* 0x008000001200780b */ /* 0x040fe40003f8e000 */
[C---:B------:R-:W-:Y:S02]  /*03e0*/  FSETP.GEU.AND P6, PT, R21.reuse, 1.175494350822287508e-38, PT ;  /* 0x008000001500780b */ /* 0x040fe40003fce000 */
[----:B------:R-:W-:Y:S01]  /*03f0*/  @P3 FMUL R18, R18, 0.25 ;  /* 0x3e80000012123820 */ /* 0x000fe20000400000 */
[----:B------:R1:W-:Y:S02]  /*0400*/  MUFU.RCP R20, R17 ;  /* 0x0000001100147308 */ /* 0x0003e40000001000 */
[----:B------:R-:W-:Y:S01]  /*0410*/  @P5 FMUL R21, R21, 0.25 ;  /* 0x3e80000015155820 */ /* 0x000fe20000400000 */
[----:B---3--:R-:W-:-:S05]  /*0420*/  FADD R12, -R11, R7 ;  /* 0x000000070b0c7221 */ /* 0x008fca0000000100 */
[----:B------:R-:W-:Y:S02]  /*0430*/  @!P4 FMUL R18, R18, 16777216 ;  /* 0x4b8000001212c820 */ /* 0x000fe40000400000 */
[----:B------:R-:W-:Y:S01]  /*0440*/  @!P6 FMUL R21, R21, 16777216 ;  /* 0x4b8000001515e820 */ /* 0x000fe20000400000 */
[C---:B-1----:R-:W-:Y:S02]  /*0450*/  FADD R17, -R10.reuse, R6 ;  /* 0x000000060a117221 */ /* 0x042fe40000000100 */
[----:B------:R-:W1:Y:S01]  /*0460*/  LDC.64 R6, c[0x0][0x228] ;  /* 0x00008a00ff067b82 */ /* 0x000e620000000a00 */
[----:B--2---:R-:W-:Y:S01]  /*0470*/  FADD R31, -R11, R31 ;  /* 0x0000001f0b1f7221 */ /* 0x004fe20000000100 */
[----:B------:R-:W-:Y:S01]  /*0480*/  MUFU.RCP R18, R18 ;  /* 0x0000001200127308 */ /* 0x000fe20000001000 */
[----:B------:R-:W-:Y:S01]  /*0490*/  FADD R30, -R10, R30 ;  /* 0x0000001e0a1e7221 */ /* 0x000fe20000000100 */
[----:B------:R-:W-:-:S06]  /*04a0*/  FSEL R10, R13, 1, P5 ;  /* 0x3f8000000d0a7808 */ /* 0x000fcc0002800000 */
[----:B------:R-:W2:Y:S01]  /*04b0*/  MUFU.RCP R11, R21 ;  /* 0x00000015000b7308 */ /* 0x000ea20000001000 */
[----:B------:R-:W-:-:S07]  /*04c0*/  FSEL R13, R13, 1, P3 ;  /* 0x3f8000000d0d7808 */ /* 0x000fce0001800000 */
[----:B------:R-:W3:Y:S01]  /*04d0*/  MUFU.RCP R15, R23 ;  /* 0x00000017000f7308 */ /* 0x000ee20000001000 */
[----:B------:R-:W-:Y:S01]  /*04e0*/  @!P6 FMUL R10, R10, 16777216 ;  /* 0x4b8000000a0ae820 */ /* 0x000fe20000400000 */
[----:B------:R-:W-:Y:S01]  /*04f0*/  @!P4 FMUL R13, R13, 16777216 ;  /* 0x4b8000000d0dc820 */ /* 0x000fe20000400000 */
[C---:B------:R-:W-:Y:S01]  /*0500*/  FADD R22, -R9.reuse, R5 ;  /* 0x0000000509167221 */ /* 0x040fe20000000100 */
[----:B------:R-:W-:Y:S01]  /*0510*/  FADD R29, -R9, R29 ;  /* 0x0000001d091d7221 */ /* 0x000fe20000000100 */
[----:B--2---:R-:W-:Y:S01]  /*0520*/  FMUL R9, R11, R10 ;  /* 0x0000000a0b097220 */ /* 0x004fe20000400000 */
[----:B------:R-:W-:Y:S01]  /*0530*/  FMUL R10, R18, R13 ;  /* 0x0000000d120a7220 */ /* 0x000fe20000400000 */
[----:B------:R-:W-:Y:S02]  /*0540*/  FMUL R5, R20, R19 ;  /* 0x0000001314057220 */ /* 0x000fe40000400000 */
[----:B------:R-:W-:Y:S01]  /*0550*/  FMUL R11, R9, R30 ;  /* 0x0000001e090b7220 */ /* 0x000fe20000400000 */
[C---:B------:R-:W-:Y:S01]  /*0560*/  FMUL R30, R10.reuse, R31 ;  /* 0x0000001f0a1e7220 */ /* 0x040fe20000400000 */
[----:B---3--:R-:W-:Y:S01]  /*0570*/  FMUL R15, R15, R14 ;  /* 0x0000000e0f0f7220 */ /* 0x008fe20000400000 */
[----:B------:R-:W-:Y:S01]  /*0580*/  FMUL R9, R9, R17 ;  /* 0x0000001109097220 */ /* 0x000fe20000400000 */
[----:B------:R-:W-:Y:S01]  /*0590*/  FMUL R10, R10, R12 ;  /* 0x0000000c0a0a7220 */ /* 0x000fe20000400000 */
[----:B-1----:R-:W-:-:S04]  /*05a0*/  IMAD.WIDE R34, R16, 0x4, R6 ;  /* 0x0000000410227825 */ /* 0x002fc800078e0206 */
[C---:B------:R-:W-:Y:S01]  /*05b0*/  FMUL R20, R15.reuse, R29 ;  /* 0x0000001d0f147220 */ /* 0x040fe20000400000 */
[----:B------:R-:W-:Y:S01]  /*05c0*/  FMUL R22, R15, R22 ;  /* 0x000000160f167220 */ /* 0x000fe20000400000 */
[----:B------:R-:W-:Y:S01]  /*05d0*/  CS2R R12, SRZ ;  /* 0x00000000000c7805 */ /* 0x000fe2000001ff00 */
[----:B0-----:R-:W-:Y:S01]  /*05e0*/  IMAD.WIDE R26, R16, 0x4, R26 ;  /* 0x00000004101a7825 */ /* 0x001fe200078e021a */
[----:B------:R-:W-:Y:S02]  /*05f0*/  CS2R R14, SRZ ;  /* 0x00000000000e7805 */ /* 0x000fe4000001ff00 */
[----:B------:R-:W-:Y:S02]  /*0600*/  CS2R R16, SRZ ;  /* 0x0000000000107805 */ /* 0x000fe4000001ff00 */
[----:B------:R-:W-:Y:S01]  /*0610*/  CS2R R18, SRZ ;  /* 0x0000000000127805 */ /* 0x000fe2000001ff00 */
[----:B------:R-:W0:Y:S01]  /*0620*/  LDC.64 R6, c[0x0][0x238] ;  /* 0x00008e00ff067b82 */ /* 0x000e220000000a00 */
[----:B------:R-:W2:Y:S04]  /*0630*/  @!P2 LDG.E.EL.128 R12, desc[UR6][R34.64] ;  /* 0x00000006220ca981 */ /* 0x000ea8000c2e1d00 */
[----:B------:R1:W2:Y:S02]  /*0640*/  @!P2 LDG.E.EL.128 R16, desc[UR6][R26.64] ;  /* 0x000000061a10a981 */ /* 0x0002a4000c2e1d00 */
[----:B-1----:R-:W-:Y:S01]  /*0650*/  CS2R R26, SRZ ;  /* 0x00000000001a7805 */ /* 0x002fe2000001ff00 */
[----:B0-----:R-:W-:-:S04]  /*0660*/  IMAD.WIDE R34, R25, 0x4, R6 ;  /* 0x0000000419227825 */ /* 0x001fc800078e0206 */
[----:B------:R-:W-:Y:S01]  /*0670*/  IMAD.WIDE R6, R24, 0x4, R6 ;  /* 0x0000000418067825 */ /* 0x000fe200078e0206 */
[----:B------:R-:W-:-:S06]  /*0680*/  CS2R R24, SRZ ;  /* 0x0000000000187805 */ /* 0x000fcc000001ff00 */
[----:B------:R0:W3:Y:S01]  /*0690*/  @P0 LDG.E.EL.128 R24, desc[UR6][R6.64] ;  /* 0x0000000606180981 */ /* 0x0000e2000c2e1d00 */
[-CC-:B--2---:R-:W-:Y:S01]  /*06a0*/  FFMA R9, R9, R14.reuse, R18.reuse ;  /* 0x0000000e09097223 */ /* 0x184fe20000000012 */
[----:B------:R-:W-:Y:S01]  /*06b0*/  FFMA R11, R11, R14, R18 ;  /* 0x0000000e0b0b7223 */ /* 0x000fe20000000012 */
[-CC-:B------:R-:W-:Y:S01]  /*06c0*/  FFMA R14, R22, R13.reuse, R17.reuse ;  /* 0x0000000d160e7223 */ /* 0x180fe20000000011 */
[----:B------:R-:W-:Y:S01]  /*06d0*/  FFMA R18, R20, R13, R17 ;  /* 0x0000000d14127223 */ /* 0x000fe20000000011 */
[----:B------:R-:W-:Y:S02]  /*06e0*/  CS2R R20, SRZ ;  /* 0x0000000000147805 */ /* 0x000fe4000001ff00 */
[----:B------:R-:W-:-:S06]  /*06f0*/  CS2R R22, SRZ ;  /* 0x0000000000167805 */ /* 0x000fcc000001ff00 */
[----:B------:R-:W2:Y:S01]  /*0700*/  @P1 LDG.E.EL.128 R20, desc[UR6][R34.64] ;  /* 0x0000000622141981 */ /* 0x000ea2000c2e1d00 */
[----:B------:R-:W1:Y:S01]  /*0710*/  S2R R13, SR_TID.X ;  /* 0x00000000000d7919 */ /* 0x000e620000002100 */
[----:B------:R-:W4:Y:S01]  /*0720*/  S2UR UR5, SR_CgaCtaId ;  /* 0x00000000000579c3 */ /* 0x000f220000008800 */
[----:B------:R-:W-:Y:S01]  /*0730*/  FADD R28, -R8, R28 ;  /* 0x0000001c081c7221 */ /* 0x000fe20000000100 */
[-CC-:B------:R-:W-:Y:S01]  /*0740*/  FFMA R10, R10, R15.reuse, R19.reuse ;  /* 0x0000000f0a0a7223 */ /* 0x180fe20000000013 */
[----:B------:R-:W-:Y:S01]  /*0750*/  FFMA R30, R30, R15, R19 ;  /* 0x0000000f1e1e7223 */ /* 0x000fe20000000013 */
[----:B------:R-:W-:Y:S01]  /*0760*/  FADD R4, -R8, R4 ;  /* 0x0000000408047221 */ /* 0x000fe20000000100 */
[----:B------:R-:W-:Y:S01]  /*0770*/  FMUL R15, R5, R28 ;  /* 0x0000001c050f7220 */ /* 0x000fe20000400000 */
[----:B------:R-:W-:-:S03]  /*0780*/  UMOV UR4, 0x400 ;  /* 0x0000040000047882 */ /* 0x000fc60000000000 */
[----:B------:R-:W-:Y:S01]  /*0790*/  FFMA R15, R15, R12, R16 ;  /* 0x0000000c0f0f7223 */ /* 0x000fe20000000010 */
[----:B------:R-:W-:-:S04]  /*07a0*/  FMUL R5, R5, R4 ;  /* 0x0000000405057220 */ /* 0x000fc80000400000 */
[----:B------:R-:W-:Y:S01]  /*07b0*/  FFMA R5, R5, R12, R16 ;  /* 0x0000000c05057223 */ /* 0x000fe20000000010 */
[----:B----4-:R-:W-:Y:S01]  /*07c0*/  UPRMT UR4, UR5, 0x654, UR4 ;  /* 0x0000065405047896 */ /* 0x010fe20008000004 */
[----:B-1----:R-:W-:-:S05]  /*07d0*/  IMAD.SHL.U32 R8, R13, 0x80, RZ ;  /* 0x000000800d087824 */ /* 0x002fca00078e00ff */
[----:B------:R-:W-:-:S04]  /*07e0*/  LOP3.LUT R8, R8, 0x380, RZ, 0xc0, !PT ;  /* 0x0000038008087812 */ /* 0x000fc800078ec0ff */
[C---:B0-----:R-:W-:Y:S02]  /*07f0*/  LOP3.LUT R6, R8.reuse, 0x20, RZ, 0xfc, !PT ;  /* 0x0000002008067812 */ /* 0x041fe400078efcff */
[C---:B------:R-:W-:Y:S02]  /*0800*/  LOP3.LUT R7, R8.reuse, 0x40, RZ, 0xfc, !PT ;  /* 0x0000004008077812 */ /* 0x040fe400078efcff */
[----:B------:R-:W-:Y:S02]  /*0810*/  LOP3.LUT R17, R8, R33, RZ, 0xfc, !PT ;  /* 0x0000002108117212 */ /* 0x000fe400078efcff */
[----:B------:R-:W-:Y:S02]  /*0820*/  LEA.HI R6, R6, UR4, RZ, 0x1f ;  /* 0x0000000406067c11 */ /* 0x000fe4000f8ff8ff */
[----:B------:R-:W-:Y:S01]  /*0830*/  LEA.HI R28, R7, UR4, RZ, 0x1f ;  /* 0x00000004071c7c11 */ /* 0x000fe2000f8ff8ff */
[----:B------:R-:W-:-:S05]  /*0840*/  IMAD.SHL.U32 R13, R13, 0x2, RZ ;  /* 0x000000020d0d7824 */ /* 0x000fca00078e00ff */
[----:B------:R-:W-:Y:S02]  /*0850*/  LOP3.LUT R13, R13, 0xf0, RZ, 0xc0, !PT ;  /* 0x000000f00d0d7812 */ /* 0x000fe400078ec0ff */
[C---:B--2---:R-:W-:Y:S01]  /*0860*/  FSETP.GEU.AND P3, PT, R15.reuse, -R20, PT ;  /* 0x800000140f00720b */ /* 0x044fe20003f6e000 */
[----:B------:R-:W-:Y:S01]  /*0870*/  FADD R20, R15, R20 ;  /* 0x000000140f147221 */ /* 0x000fe20000000000 */
[C---:B------:R-:W-:Y:S01]  /*0880*/  FSETP.GEU.AND P2, PT, R18.reuse, -R21, PT ;  /* 0x800000151200720b */ /* 0x040fe20003f4e000 */
[----:B------:R-:W-:Y:S01]  /*0890*/  FADD R18, R18, R21 ;  /* 0x0000001512127221 */ /* 0x000fe20000000000 */
[C---:B------:R-:W-:Y:S01]  /*08a0*/  FSETP.GEU.AND P1, PT, R11.reuse, -R22, PT ;  /* 0x800000160b00720b */ /* 0x040fe20003f2e000 */
[----:B------:R-:W-:Y:S01]  /*08b0*/  FADD R22, R11, R22 ;  /* 0x000000160b167221 */ /* 0x000fe20000000000 */
[----:B------:R-:W-:Y:S02]  /*08c0*/  LOP3.LUT R11, R8, 0x60, RZ, 0xfc, !PT ;  /* 0x00000060080b7812 */ /* 0x000fe400078efcff */
[C---:B------:R-:W-:Y:S01]  /*08d0*/  FSETP.GEU.AND P0, PT, R30.reuse, -R23, PT ;  /* 0x800000171e00720b */ /* 0x040fe20003f0e000 */
[----:B------:R-:W-:Y:S01]  /*08e0*/  FADD R23, R30, R23 ;  /* 0x000000171e177221 */ /* 0x000fe20000000000 */
[----:B------:R-:W-:-:S02]  /*08f0*/  LEA.HI R8, R8, UR4, RZ, 0x1f ;  /* 0x0000000408087c11 */ /* 0x000fc4000f8ff8ff */
[----:B------:R-:W-:Y:S02]  /*0900*/  FSEL R20, R20, RZ, P3 ;  /* 0x000000ff14147208 */ /* 0x000fe40001800000 */
[----:B------:R-:W-:Y:S02]  /*0910*/  LEA.HI R32, R11, UR4, RZ, 0x1f ;  /* 0x000000040b207c11 */ /* 0x000fe4000f8ff8ff */
[----:B------:R-:W-:Y:S02]  /*0920*/  FSEL R7, R18, RZ, P2 ;  /* 0x000000ff12077208 */ /* 0x000fe40001000000 */
[C---:B---3--:R-:W-:Y:S01]  /*0930*/  FSETP.GEU.AND P3, PT, R5.reuse, -R24, PT ;  /* 0x800000180500720b */ /* 0x048fe20003f6e000 */
[----:B------:R-:W-:Y:S01]  /*0940*/  FADD R5, R5, R24 ;  /* 0x0000001805057221 */ /* 0x000fe20000000000 */
[----:B------:R-:W-:Y:S01]  /*0950*/  FSEL R22, R22, RZ, P1 ;  /* 0x000000ff16167208 */ /* 0x000fe20000800000 */
[----:B------:R-:W-:Y:S01]  /*0960*/  IMAD R11, R17, 0x4, R8 ;  /* 0x00000004110b7824 */ /* 0x000fe200078e0208 */
[C---:B------:R-:W-:Y:S01]  /*0970*/  FSETP.GEU.AND P2, PT, R14.reuse, -R25, PT ;  /* 0x800000190e00720b */ /* 0x040fe20003f4e000 */
[----:B------:R-:W-:Y:S01]  /*0980*/  FADD R14, R14, R25 ;  /* 0x000000190e0e7221 */ /* 0x000fe20000000000 */
[----:B------:R-:W-:Y:S01]  /*0990*/  FSEL R4, R23, RZ, P0 ;  /* 0x000000ff17047208 */ /* 0x000fe20000000000 */
[----:B------:R-:W-:Y:S01]  /*09a0*/  IMAD R8, R17, 0x4, R6 ;  /* 0x0000000411087824 */ /* 0x000fe200078e0206 */
[C---:B------:R-:W-:Y:S01]  /*09b0*/  FSETP.GEU.AND P1, PT, R9.reuse, -R26, PT ;  /* 0x8000001a0900720b */ /* 0x040fe20003f2e000 */
[----:B------:R-:W-:Y:S01]  /*09c0*/  FADD R26, R9, R26 ;  /* 0x0000001a091a7221 */ /* 0x000fe20000000000 */
[C---:B------:R-:W-:Y:S01]  /*09d0*/  FSETP.GEU.AND P0, PT, R10.reuse, -R27, PT ;  /* 0x8000001b0a00720b */ /* 0x040fe20003f0e000 */
[----:B------:R-:W-:Y:S01]  /*09e0*/  FADD R10, R10, R27 ;  /* 0x0000001b0a0a7221 */ /* 0x000fe20000000000 */
[C---:B------:R-:W-:Y:S01]  /*09f0*/  LEA R15, R17.reuse, R28, 0x2 ;  /* 0x0000001c110f7211 */ /* 0x040fe200078e10ff */
[----:B------:R-:W-:Y:S01]  /*0a00*/  IMAD R17, R17, 0x4, R32 ;  /* 0x0000000411117824 */ /* 0x000fe200078e0220 */
[----:B------:R-:W-:Y:S01]  /*0a10*/  FSEL R12, R5, RZ, P3 ;  /* 0x000000ff050c7208 */ /* 0x000fe20001800000 */
[----:B------:R-:W-:Y:S01]  /*0a20*/  STS [R11], R20 ;  /* 0x000000140b007388 */ /* 0x000fe20000000800 */
[----:B------:R-:W-:-:S02]  /*0a30*/  FSEL R19, R14, RZ, P2 ;  /* 0x000000ff0e137208 */ /* 0x000fc40001000000 */
[----:B------:R-:W-:Y:S01]  /*0a40*/  FSEL R26, R26, RZ, P1 ;  /* 0x000000ff1a1a7208 */ /* 0x000fe20000800000 */
[----:B------:R-:W-:Y:S01]  /*0a50*/  STS [R8+0x80], R7 ;  /* 0x0000800708007388 */ /* 0x000fe20000000800 */
[----:B------:R-:W-:-:S03]  /*0a60*/  FSEL R14, R10, RZ, P0 ;  /* 0x000000ff0a0e7208 */ /* 0x000fc60000000000 */
[----:B------:R-:W-:Y:S04]  /*0a70*/  STS [R15+0x100], R22 ;  /* 0x000100160f007388 */ /* 0x000fe80000000800 */
[----:B------:R0:W-:Y:S04]  /*0a80*/  STS [R17+0x180], R4 ;  /* 0x0001800411007388 */ /* 0x0001e80000000800 */
[----:B------:R1:W-:Y:S04]  /*0a90*/  STS [R11+0x40], R12 ;  /* 0x0000400c0b007388 */ /* 0x0003e80000000800 */
[----:B------:R2:W-:Y:S04]  /*0aa0*/  STS [R8+0xc0], R19 ;  /* 0x0000c01308007388 */ /* 0x0005e80000000800 */
[----:B------:R-:W-:Y:S04]  /*0ab0*/  STS [R15+0x140], R26 ;  /* 0x0001401a0f007388 */ /* 0x000fe80000000800 */
[----:B------:R-:W-:Y:S01]  /*0ac0*/  STS [R17+0x1c0], R14 ;  /* 0x0001c00e11007388 */ /* 0x000fe20000000800 */
[----:B------:R-:W-:Y:S01]  /*0ad0*/  LOP3.LUT R9, R3, 0x1fc, RZ, 0xc0, !PT ;  /* 0x000001fc03097812 */ /* 0x000fe200078ec0ff */
[----:B0-----:R-:W-:-:S04]  /*0ae0*/  VIADD R4, R13, UR4 ;  /* 0x000000040d047c36 */ /* 0x001fc80008000000 */
[----:B------:R-:W-:Y:S01]  /*0af0*/  IMAD R4, R9, 0x4, R4 ;  /* 0x0000000409047824 */ /* 0x000fe200078e0204 */
[----:B------:R-:W-:Y:S01]  /*0b00*/  BAR.SYNC.DEFER_BLOCKING 0x0 ;  /* 0x0000000000007b1d */ /* 0x000fe20000010000 */
[----:B------:R-:W-:-:S04]  /*0b10*/  LOP3.LUT R10, R2, 0x1c, R3, 0xf8, !PT ;  /* 0x0000001c020a7812 */ /* 0x000fc800078ef803 */
[----:B------:R-:W-:-:S03]  /*0b20*/  SHF.R.S32.HI R13, RZ, 0x1f, R10 ;  /* 0x0000001fff0d7819 */ /* 0x000fc6000001140a */
[----:B------:R-:W0:Y:S01]  /*0b30*/  LDC.64 R2, c[0x0][0x240] ;  /* 0x00009000ff027b82 */ /* 0x000e220000000a00 */
[----:B------:R-:W-:Y:S02]  /*0b40*/  SHF.R.S32.HI R21, RZ, 0x1f, R10 ;  /* 0x0000001fff157819 */ /* 0x000fe4000001140a */
[-C--:B------:R-:W-:Y:S01]  /*0b50*/  LEA.HI R13, R13, R10.reuse, RZ, 0x6 ;  /* 0x0000000a0d0d7211 */ /* 0x080fe200078f30ff */
[----:B------:R-:W3:Y:S04]  /*0b60*/  LDS.128 R4, [R4] ;  /* 0x0000000004047984 */ /* 0x000ee80000000c00 */
[----:B------:R-:W-:Y:S01]  /*0b70*/  IMAD.SHL.U32 R13, R13, 0x200, RZ ;  /* 0x000002000d0d7824 */ /* 0x000fe200078e00ff */
[----:B------:R-:W-:Y:S02]  /*0b80*/  LEA.HI R21, R21, R10, RZ, 0x6 ;  /* 0x0000000a15157211 */ /* 0x000fe400078f30ff */
[----:B-1----:R-:W-:-:S02]  /*0b90*/  LOP3.LUT R11, R9, 0x200, RZ, 0xfc, !PT ;  /* 0x00000200090b7812 */ /* 0x002fc400078efcff */
[----:B------:R-:W-:Y:S02]  /*0ba0*/  LOP3.LUT R21, R21, 0xffffffc0, RZ, 0xc0, !PT ;  /* 0xffffffc015157812 */ /* 0x000fe400078ec0ff */
[----:B------:R-:W-:Y:S02]  /*0bb0*/  LOP3.LUT R13, R13, 0xffff8000, RZ, 0xc0, !PT ;  /* 0xffff80000d0d7812 */ /* 0x000fe400078ec0ff */
[----:B------:R-:W-:Y:S02]  /*0bc0*/  ISETP.GE.AND P0, PT, R10, 0x100, PT ;  /* 0x000001000a00780c */ /* 0x000fe40003f06270 */
[----:B--2---:R-:W-:Y:S02]  /*0bd0*/  LOP3.LUT R8, R0, R33, RZ, 0xfc, !PT ;  /* 0x0000002100087212 */ /* 0x004fe400078efcff */
[----:B------:R-:W-:Y:S02]  /*0be0*/  LOP3.LUT R0, R0, 0x10, R33, 0xfe, !PT ;  /* 0x0000001000007812 */ /* 0x000fe400078efe21 */
[----:B------:R-:W-:-:S02]  /*0bf0*/  SHF.R.U32.HI R11, RZ, 0x1, R11 ;  /* 0x00000001ff0b7819 */ /* 0x000fc4000001160b */
[----:B------:R-:W-:Y:S02]  /*0c00*/  IADD3 R13, R13, R10, -R21 ;  /* 0x0000000a0d0d7210 */ /* 0x000fe40007ffe815 */
[----:B------:R-:W-:Y:S02]  /*0c10*/  ISETP.LT.AND P1, PT, R8, 0x200, !P0 ;  /* 0x000002000800780c */ /* 0x000fe40004721270 */
[----:B------:R-:W-:Y:S02]  /*0c20*/  ISETP.LT.AND P0, PT, R0, 0x200, !P0 ;  /* 0x000002000000780c */ /* 0x000fe40004701270 */
[----:B------:R-:W-:Y:S02]  /*0c30*/  LOP3.LUT R10, R11, 0x1f0, RZ, 0xc0, !PT ;  /* 0x000001f00b0a7812 */ /* 0x000fe400078ec0ff */
[----:B------:R-:W-:-:S03]  /*0c40*/  LEA R11, R8, R13, 0x6 ;  /* 0x0000000d080b7211 */ /* 0x000fc600078e30ff */
[----:B------:R-:W-:Y:S02]  /*0c50*/  VIADD R8, R10, UR4 ;  /* 0x000000040a087c36 */ /* 0x000fe40008000000 */
[----:B0-----:R-:W-:-:S04]  /*0c60*/  IMAD.WIDE R10, R11, 0x4, R2 ;  /* 0x000000040b0a7825 */ /* 0x001fc800078e0202 */
[----:B------:R-:W-:Y:S01]  /*0c70*/  IMAD R8, R9, 0x4, R8 ;  /* 0x0000000409087824 */ /* 0x000fe200078e0208 */
[----:B---3--:R0:W-:Y:S02]  /*0c80*/  @P1 STG.E.128 desc[UR6][R10.64], R4 ;  /* 0x000000040a001986 */ /* 0x0081e4000c101d06 */
[----:B0-----:R-:W-:Y:S05]  /*0c90*/  @!P0 EXIT ;  /* 0x000000000000894d */ /* 0x001fea0003800000 */
[----:B0-----:R-:W0:Y:S01]  /*0ca0*/  LDS.128 R8, [R8+0x800] ;  /* 0x0008000008087984 */ /* 0x001e220000000c00 */
[----:B------:R-:W-:-:S04]  /*0cb0*/  IMAD R13, R0, 0x40, R13 ;  /* 0x00000040000d7824 */ /* 0x000fc800078e020d */
[----:B------:R-:W-:-:S05]  /*0cc0*/  IMAD.WIDE R2, R13, 0x4, R2 ;  /* 0x000000040d027825 */ /* 0x000fca00078e0202 */
[----:B0-----:R-:W-:Y:S01]  /*0cd0*/  STG.E.128 desc[UR6][R2.64], R8 ;  /* 0x0000000802007986 */ /* 0x001fe2000c101d06 */
[----:B------:R-:W-:Y:S05]  /*0ce0*/  EXIT ;  /* 0x000000000000794d */ /* 0x000fea0003800000 */
.L_x_0:
[----:B------:R-:W-:-:S00]  /*0cf0*/  BRA `(.L_x_0) ;  /* 0xfffffffc00fc7947 */ /* 0x000fc0000383ffff */
[----:B------:R-:W-:-:S00]  /*0d00*/  NOP ;  /* 0x0000000000007918 */ /* 0x000fc00000000000 */
[----:B------:R-:W-:-:S00]  /*0d10*/  NOP ;  /* 0x0000000000007918 */ /* 0x000fc00000000000 */
[----:B------:R-:W-:-:S00]  /*0d20*/  NOP ;  /* 0x0000000000007918 */ /* 0x000fc00000000000 */
[----:B------:R-:W-:-:S00]  /*0d30*/  NOP ;  /* 0x0000000000007918 */ /* 0x000fc00000000000 */
[----:B------:R-:W-:-:S00]  /*0d40*/  NOP ;  /* 0x0000000000007918 */ /* 0x000fc00000000000 */
[----:B------:R-:W-:-:S00]  /*0d50*/  NOP ;  /* 0x0000000000007918 */ /* 0x000fc00000000000 */
[----:B------:R-:W-:-:S00]  /*0d60*/  NOP ;  /* 0x0000000000007918 */ /* 0x000fc00000000000 */
[----:B------:R-:W-:-:S00]  /*0d70*/  NOP ;  /* 0x0000000000007918 */ /* 0x000fc00000000000 */
.L_x_1:


//--------------------- .nv.global.init           --------------------------
	.section	.nv.global.init,"aw",@progbits
.nv.global.init:
	.type		_$_str,@object
	.size		_$_str,(_$_str_$_2 - _$_str)
_$_str:
        /*0000*/ 	.byte	0x5f, 0x5f, 0x43, 0x55, 0x44, 0x41, 0x5f, 0x46, 0x54, 0x5a, 0x00
	.type		_$_str_$_2,@object
	.size		_$_str_$_2,(.L_1 - _$_str_$_2)
_$_str_$_2:
        /*000b*/ 	.byte	0x5f, 0x5f, 0x43, 0x55, 0x44, 0x41, 0x5f, 0x50, 0x52, 0x45, 0x43, 0x5f, 0x53, 0x51, 0x52, 0x54
        /*001b*/ 	.byte	0x00
.L_1:


//--------------------- .nv.shared.triton_poi_fused__native_batch_norm_legit_no_training_add_relu_19 --------------------------
	.section	.nv.shared.triton_poi_fused__native_batch_norm_legit_no_training_add_relu_19,"aw",@nobits
	.sectionflags	@""
	.align	16
	.zero		1024


//--------------------- .nv.constant0.triton_poi_fused__native_batch_norm_legit_no_training_add_relu_19 --------------------------
	.section	.nv.constant0.triton_poi_fused__native_batch_norm_legit_no_training_add_relu_19,"a",@progbits
	.sectionflags	@""
	.align	4
.nv.constant0.triton_poi_fused__native_batch_norm_legit_no_training_add_relu_19:
	.zero		592
